//
// Generated by NVIDIA NVVM Compiler
//
// Compiler Build ID: CL-36424714
// Cuda compilation tools, release 13.0, V13.0.88
// Based on NVVM 20.0.0
//

.version 9.0
.target sm_100
.address_size 64

	// .globl	_ZN8cuda_lab19zero_copy_benchmark16kernel_zero_copyEPfS1_i

.visible .entry _ZN8cuda_lab19zero_copy_benchmark16kernel_zero_copyEPfS1_i(
	.param .u64 .ptr .align 1 _ZN8cuda_lab19zero_copy_benchmark16kernel_zero_copyEPfS1_i_param_0,
	.param .u64 .ptr .align 1 _ZN8cuda_lab19zero_copy_benchmark16kernel_zero_copyEPfS1_i_param_1,
	.param .u32 _ZN8cuda_lab19zero_copy_benchmark16kernel_zero_copyEPfS1_i_param_2
)
{
	.reg .pred 	%p<2>;
	.reg .b32 	%r<6>;
	.reg .b32 	%f<3>;
	.reg .b64 	%rd<8>;

	ld.param.u64 	%rd1, [_ZN8cuda_lab19zero_copy_benchmark16kernel_zero_copyEPfS1_i_param_0];
	ld.param.u64 	%rd2, [_ZN8cuda_lab19zero_copy_benchmark16kernel_zero_copyEPfS1_i_param_1];
	ld.param.u32 	%r2, [_ZN8cuda_lab19zero_copy_benchmark16kernel_zero_copyEPfS1_i_param_2];
	mov.u32 	%r3, %ctaid.x;
	mov.u32 	%r4, %ntid.x;
	mov.u32 	%r5, %tid.x;
	mad.lo.s32 	%r1, %r3, %r4, %r5;
	setp.ge.s32 	%p1, %r1, %r2;
	@%p1 bra 	$L__BB0_2;
	cvta.to.global.u64 	%rd3, %rd1;
	cvta.to.global.u64 	%rd4, %rd2;
	mul.wide.s32 	%rd5, %r1, 4;
	add.s64 	%rd6, %rd3, %rd5;
	ld.global.f32 	%f1, [%rd6];
	add.f32 	%f2, %f1, %f1;
	add.s64 	%rd7, %rd4, %rd5;
	st.global.f32 	[%rd7], %f2;
$L__BB0_2:
	ret;

}
	// .globl	_ZN8cuda_lab19zero_copy_benchmark18kernel_device_copyEPfS1_i
.visible .entry _ZN8cuda_lab19zero_copy_benchmark18kernel_device_copyEPfS1_i(
	.param .u64 .ptr .align 1 _ZN8cuda_lab19zero_copy_benchmark18kernel_device_copyEPfS1_i_param_0,
	.param .u64 .ptr .align 1 _ZN8cuda_lab19zero_copy_benchmark18kernel_device_copyEPfS1_i_param_1,
	.param .u32 _ZN8cuda_lab19zero_copy_benchmark18kernel_device_copyEPfS1_i_param_2
)
{
	.reg .pred 	%p<2>;
	.reg .b32 	%r<6>;
	.reg .b32 	%f<3>;
	.reg .b64 	%rd<8>;

	ld.param.u64 	%rd1, [_ZN8cuda_lab19zero_copy_benchmark18kernel_device_copyEPfS1_i_param_0];
	ld.param.u64 	%rd2, [_ZN8cuda_lab19zero_copy_benchmark18kernel_device_copyEPfS1_i_param_1];
	ld.param.u32 	%r2, [_ZN8cuda_lab19zero_copy_benchmark18kernel_device_copyEPfS1_i_param_2];
	mov.u32 	%r3, %ctaid.x;
	mov.u32 	%r4, %ntid.x;
	mov.u32 	%r5, %tid.x;
	mad.lo.s32 	%r1, %r3, %r4, %r5;
	setp.ge.s32 	%p1, %r1, %r2;
	@%p1 bra 	$L__BB1_2;
	cvta.to.global.u64 	%rd3, %rd1;
	cvta.to.global.u64 	%rd4, %rd2;
	mul.wide.s32 	%rd5, %r1, 4;
	add.s64 	%rd6, %rd3, %rd5;
	ld.global.f32 	%f1, [%rd6];
	add.f32 	%f2, %f1, %f1;
	add.s64 	%rd7, %rd4, %rd5;
	st.global.f32 	[%rd7], %f2;
$L__BB1_2:
	ret;

}


// ===== COMPILED SASS (sm_100) =====

	.target	sm_100

	.elftype	@"ET_EXEC"


//--------------------- .note.nv.tkinfo           --------------------------
	.section	.note.nv.tkinfo,"",@"SHT_NOTE"
	.sectionflags	@"SHF_NOTE_NV_TKINFO"
	.tkinfo
        /*0018*/ 	.word	0x00000002
        /*0030*/ 	.string	""
        /*0030*/ 	.string	"ptxas"
        /*0030*/ 	.string	"Cuda compilation tools, release 13.0, V13.0.88"
        /*0030*/ 	.string	"Build cuda_13.0.r13.0/compiler.36424714_0"
        /*0030*/ 	.string	"-arch sm_100 -m 64 "



//--------------------- .note.nv.cuinfo           --------------------------
	.section	.note.nv.cuinfo,"",@"SHT_NOTE"
	.sectionflags	@"SHF_NOTE_NV_CUINFO"
        /*0018*/ 	.short	0x0002
        /*001a*/ 	.short	0x0064
        /*001c*/ 	.short	0x0082
	.zero		2


//--------------------- .nv.info                  --------------------------
	.section	.nv.info,"",@"SHT_CUDA_INFO"
	.align	4


	//----- nvinfo : EIATTR_REGCOUNT
	.align		4
        /*0000*/ 	.byte	0x04, 0x2f
        /*0002*/ 	.short	(.L_1 - .L_0)
	.align		4
.L_0:
        /*0004*/ 	.word	index@(_ZN8cuda_lab19zero_copy_benchmark16kernel_zero_copyEPfS1_i)
        /*0008*/ 	.word	0x0000000a


	//----- nvinfo : EIATTR_FRAME_SIZE
	.align		4
.L_1:
        /*000c*/ 	.byte	0x04, 0x11
        /*000e*/ 	.short	(.L_3 - .L_2)
	.align		4
.L_2:
        /*0010*/ 	.word	index@(_ZN8cuda_lab19zero_copy_benchmark16kernel_zero_copyEPfS1_i)
        /*0014*/ 	.word	0x00000000


	//----- nvinfo : EIATTR_REGCOUNT
	.align		4
.L_3:
        /*0018*/ 	.byte	0x04, 0x2f
        /*001a*/ 	.short	(.L_5 - .L_4)
	.align		4
.L_4:
        /*001c*/ 	.word	index@(_ZN8cuda_lab19zero_copy_benchmark18kernel_device_copyEPfS1_i)
        /*0020*/ 	.word	0x0000000a


	//----- nvinfo : EIATTR_FRAME_SIZE
	.align		4
.L_5:
        /*0024*/ 	.byte	0x04, 0x11
        /*0026*/ 	.short	(.L_7 - .L_6)
	.align		4
.L_6:
        /*0028*/ 	.word	index@(_ZN8cuda_lab19zero_copy_benchmark18kernel_device_copyEPfS1_i)
        /*002c*/ 	.word	0x00000000


	//----- nvinfo : EIATTR_MIN_STACK_SIZE
	.align		4
.L_7:
        /*0030*/ 	.byte	0x04, 0x12
        /*0032*/ 	.short	(.L_9 - .L_8)
	.align		4
.L_8:
        /*0034*/ 	.word	index@(_ZN8cuda_lab19zero_copy_benchmark18kernel_device_copyEPfS1_i)
        /*0038*/ 	.word	0x00000000


	//----- nvinfo : EIATTR_MIN_STACK_SIZE
	.align		4
.L_9:
        /*003c*/ 	.byte	0x04, 0x12
        /*003e*/ 	.short	(.L_11 - .L_10)
	.align		4
.L_10:
        /*0040*/ 	.word	index@(_ZN8cuda_lab19zero_copy_benchmark16kernel_zero_copyEPfS1_i)
        /*0044*/ 	.word	0x00000000
.L_11:


//--------------------- .nv.compat                --------------------------
	.section	.nv.compat,"",@"SHT_CUDA_COMPAT_INFO"
	.align	4
        /*0000*/ 	.byte	0x02, 0x09, 0x00, 0x00, 0x02, 0x02, 0x01, 0x00, 0x02, 0x05, 0x05, 0x00, 0x03, 0x07, 0x01, 0x01
        /*0010*/ 	.byte	0x02, 0x03, 0x00, 0x00, 0x02, 0x06, 0x01, 0x00, 0x04, 0x0b, 0x08, 0x00, 0x09, 0x00, 0x00, 0x00
        /*0020*/ 	.byte	0x00, 0x00, 0x00, 0x00


//--------------------- .nv.info._ZN8cuda_lab19zero_copy_benchmark18kernel_device_copyEPfS1_i --------------------------
	.section	.nv.info._ZN8cuda_lab19zero_copy_benchmark18kernel_device_copyEPfS1_i,"",@"SHT_CUDA_INFO"
	.sectionflags	@""
	.align	4


	//----- nvinfo : EIATTR_CUDA_API_VERSION
	.align		4
        /*0000*/ 	.byte	0x04, 0x37
        /*0002*/ 	.short	(.L_13 - .L_12)
.L_12:
        /*0004*/ 	.word	0x00000082


	//----- nvinfo : EIATTR_KPARAM_INFO
	.align		4
.L_13:
        /*0008*/ 	.byte	0x04, 0x17
        /*000a*/ 	.short	(.L_15 - .L_14)
.L_14:
        /*000c*/ 	.word	0x00000000
        /*0010*/ 	.short	0x0002
        /*0012*/ 	.short	0x0010
        /*0014*/ 	.byte	0x00, 0xf0, 0x11, 0x00


	//----- nvinfo : EIATTR_KPARAM_INFO
	.align		4
.L_15:
        /*0018*/ 	.byte	0x04, 0x17
        /*001a*/ 	.short	(.L_17 - .L_16)
.L_16:
        /*001c*/ 	.word	0x00000000
        /*0020*/ 	.short	0x0001
        /*0022*/ 	.short	0x0008
        /*0024*/ 	.byte	0x00, 0xf5, 0x21, 0x00


	//----- nvinfo : EIATTR_KPARAM_INFO
	.align		4
.L_17:
        /*0028*/ 	.byte	0x04, 0x17
        /*002a*/ 	.short	(.L_19 - .L_18)
.L_18:
        /*002c*/ 	.word	0x00000000
        /*0030*/ 	.short	0x0000
        /*0032*/ 	.short	0x0000
        /*0034*/ 	.byte	0x00, 0xf5, 0x21, 0x00


	//----- nvinfo : EIATTR_SPARSE_MMA_MASK
	.align		4
.L_19:
        /*0038*/ 	.byte	0x03, 0x50
        /*003a*/ 	.short	0x0000


	//----- nvinfo : EIATTR_MAXREG_COUNT
	.align		4
        /*003c*/ 	.byte	0x03, 0x1b
        /*003e*/ 	.short	0x00ff


	//----- nvinfo : EIATTR_MERCURY_ISA_VERSION
	.align		4
        /*0040*/ 	.byte	0x03, 0x5f
        /*0042*/ 	.short	0x0101


	//----- nvinfo : EIATTR_VRC_CTA_INIT_COUNT
	.align		4
        /*0044*/ 	.byte	0x02, 0x4a
	.zero		1
	.zero		1


	//----- nvinfo : EIATTR_EXIT_INSTR_OFFSETS
	.align		4
        /*0048*/ 	.byte	0x04, 0x1c
        /*004a*/ 	.short	(.L_21 - .L_20)


	//   ....[0]....
.L_20:
        /*004c*/ 	.word	0x00000070


	//   ....[1]....
        /*0050*/ 	.word	0x00000100


	//----- nvinfo : EIATTR_CBANK_PARAM_SIZE
	.align		4
.L_21:
        /*0054*/ 	.byte	0x03, 0x19
        /*0056*/ 	.short	0x0014


	//----- nvinfo : EIATTR_PARAM_CBANK
	.align		4
        /*0058*/ 	.byte	0x04, 0x0a
        /*005a*/ 	.short	(.L_23 - .L_22)
	.align		4
.L_22:
        /*005c*/ 	.word	index@(.nv.constant0._ZN8cuda_lab19zero_copy_benchmark18kernel_device_copyEPfS1_i)
        /*0060*/ 	.short	0x0380
        /*0062*/ 	.short	0x0014


	//----- nvinfo : EIATTR_SW_WAR
	.align		4
.L_23:
        /*0064*/ 	.byte	0x04, 0x36
        /*0066*/ 	.short	(.L_25 - .L_24)
.L_24:
        /*0068*/ 	.word	0x00000008
.L_25:


//--------------------- .nv.info._ZN8cuda_lab19zero_copy_benchmark16kernel_zero_copyEPfS1_i --------------------------
	.section	.nv.info._ZN8cuda_lab19zero_copy_benchmark16kernel_zero_copyEPfS1_i,"",@"SHT_CUDA_INFO"
	.sectionflags	@""
	.align	4


	//----- nvinfo : EIATTR_CUDA_API_VERSION
	.align		4
        /*0000*/ 	.byte	0x04, 0x37
        /*0002*/ 	.short	(.L_27 - .L_26)
.L_26:
        /*0004*/ 	.word	0x00000082


	//----- nvinfo : EIATTR_KPARAM_INFO
	.align		4
.L_27:
        /*0008*/ 	.byte	0x04, 0x17
        /*000a*/ 	.short	(.L_29 - .L_28)
.L_28:
        /*000c*/ 	.word	0x00000000
        /*0010*/ 	.short	0x0002
        /*0012*/ 	.short	0x0010
        /*0014*/ 	.byte	0x00, 0xf0, 0x11, 0x00


	//----- nvinfo : EIATTR_KPARAM_INFO
	.align		4
.L_29:
        /*0018*/ 	.byte	0x04, 0x17
        /*001a*/ 	.short	(.L_31 - .L_30)
.L_30:
        /*001c*/ 	.word	0x00000000
        /*0020*/ 	.short	0x0001
        /*0022*/ 	.short	0x0008
        /*0024*/ 	.byte	0x00, 0xf5, 0x21, 0x00


	//----- nvinfo : EIATTR_KPARAM_INFO
	.align		4
.L_31:
        /*0028*/ 	.byte	0x04, 0x17
        /*002a*/ 	.short	(.L_33 - .L_32)
.L_32:
        /*002c*/ 	.word	0x00000000
        /*0030*/ 	.short	0x0000
        /*0032*/ 	.short	0x0000
        /*0034*/ 	.byte	0x00, 0xf5, 0x21, 0x00


	//----- nvinfo : EIATTR_SPARSE_MMA_MASK
	.align		4
.L_33:
        /*0038*/ 	.byte	0x03, 0x50
        /*003a*/ 	.short	0x0000


	//----- nvinfo : EIATTR_MAXREG_COUNT
	.align		4
        /*003c*/ 	.byte	0x03, 0x1b
        /*003e*/ 	.short	0x00ff


	//----- nvinfo : EIATTR_MERCURY_ISA_VERSION
	.align		4
        /*0040*/ 	.byte	0x03, 0x5f
        /*0042*/ 	.short	0x0101


	//----- nvinfo : EIATTR_VRC_CTA_INIT_COUNT
	.align		4
        /*0044*/ 	.byte	0x02, 0x4a
	.zero		1
	.zero		1


	//----- nvinfo : EIATTR_EXIT_INSTR_OFFSETS
	.align		4
        /*0048*/ 	.byte	0x04, 0x1c
        /*004a*/ 	.short	(.L_35 - .L_34)


	//   ....[0]....
.L_34:
        /*004c*/ 	.word	0x00000070


	//   ....[1]....
        /*0050*/ 	.word	0x00000100


	//----- nvinfo : EIATTR_CBANK_PARAM_SIZE
	.align		4
.L_35:
        /*0054*/ 	.byte	0x03, 0x19
        /*0056*/ 	.short	0x0014


	//----- nvinfo : EIATTR_PARAM_CBANK
	.align		4
        /*0058*/ 	.byte	0x04, 0x0a
        /*005a*/ 	.short	(.L_37 - .L_36)
	.align		4
.L_36:
        /*005c*/ 	.word	index@(.nv.constant0._ZN8cuda_lab19zero_copy_benchmark16kernel_zero_copyEPfS1_i)
        /*0060*/ 	.short	0x0380
        /*0062*/ 	.short	0x0014


	//----- nvinfo : EIATTR_SW_WAR
	.align		4
.L_37:
        /*0064*/ 	.byte	0x04, 0x36
        /*0066*/ 	.short	(.L_39 - .L_38)
.L_38:
        /*0068*/ 	.word	0x00000008
.L_39:


//--------------------- .nv.callgraph             --------------------------
	.section	.nv.callgraph,"",@"SHT_CUDA_CALLGRAPH"
	.align	4
	.sectionentsize	8
	.align		4
        /*0000*/ 	.word	0x00000000
	.align		4
        /*0004*/ 	.word	0xffffffff
	.align		4
        /*0008*/ 	.word	0x00000000
	.align		4
        /*000c*/ 	.word	0xfffffffe
	.align		4
        /*0010*/ 	.word	0x00000000
	.align		4
        /*0014*/ 	.word	0xfffffffd
	.align		4
        /*0018*/ 	.word	0x00000000
	.align		4
        /*001c*/ 	.word	0xfffffffc


//--------------------- .text._ZN8cuda_lab19zero_copy_benchmark18kernel_device_copyEPfS1_i --------------------------
	.section	.text._ZN8cuda_lab19zero_copy_benchmark18kernel_device_copyEPfS1_i,"ax",@progbits
	.align	128
        .global         _ZN8cuda_lab19zero_copy_benchmark18kernel_device_copyEPfS1_i
        .type           _ZN8cuda_lab19zero_copy_benchmark18kernel_device_copyEPfS1_i,@function
        .size           _ZN8cuda_lab19zero_copy_benchmark18kernel_device_copyEPfS1_i,(.L_x_2 - _ZN8cuda_lab19zero_copy_benchmark18kernel_device_copyEPfS1_i)
        .other          _ZN8cuda_lab19zero_copy_benchmark18kernel_device_copyEPfS1_i,@"STO_CUDA_ENTRY STV_DEFAULT"
_ZN8cuda_lab19zero_copy_benchmark18kernel_device_copyEPfS1_i:
.text._ZN8cuda_lab19zero_copy_benchmark18kernel_device_copyEPfS1_i:
[----:B------:R-:W-:Y:S01]  /*0000*/  LDC R1, c[0x0][0x37c] ;  /* 0x0000df00ff017b82 */ /* 0x000fe20000000800 */
[----:B------:R-:W0:Y:S07]  /*0010*/  S2R R0, SR_TID.X ;  /* 0x0000000000007919 */ /* 0x000e2e0000002100 */
[----:B------:R-:W0:Y:S01]  /*0020*/  S2UR UR4, SR_CTAID.X ;  /* 0x00000000000479c3 */ /* 0x000e220000002500 */
[----:B------:R-:W1:Y:S07]  /*0030*/  LDCU UR5, c[0x0][0x390] ;  /* 0x00007200ff0577ac */ /* 0x000e6e0008000800 */
[----:B------:R-:W0:Y:S02]  /*0040*/  LDC R7, c[0x0][0x360] ;  /* 0x0000d800ff077b82 */ /* 0x000e240000000800 */
[----:B0-----:R-:W-:-:S05]  /*0050*/  IMAD R7, R7, UR4, R0 ;  /* 0x0000000407077c24 */ /* 0x001fca000f8e0200 */
[----:B-1----:R-:W-:-:S13]  /*0060*/  ISETP.GE.AND P0, PT, R7, UR5, PT ;  /* 0x0000000507007c0c */ /* 0x002fda000bf06270 */
[----:B------:R-:W-:Y:S05]  /*0070*/  @P0 EXIT ;  /* 0x000000000000094d */ /* 0x000fea0003800000 */
[----:B------:R-:W0:Y:S01]  /*0080*/  LDC.64 R2, c[0x0][0x380] ;  /* 0x0000e000ff027b82 */ /* 0x000e220000000a00 */
[----:B------:R-:W1:Y:S07]  /*0090*/  LDCU.64 UR4, c[0x0][0x358] ;  /* 0x00006b00ff0477ac */ /* 0x000e6e0008000a00 */
[----:B------:R-:W2:Y:S01]  /*00a0*/  LDC.64 R4, c[0x0][0x388] ;  /* 0x0000e200ff047b82 */ /* 0x000ea20000000a00 */
[----:B0-----:R-:W-:-:S06]  /*00b0*/  IMAD.WIDE R2, R7, 0x4, R2 ;  /* 0x0000000407027825 */ /* 0x001fcc00078e0202 */
[----:B-1----:R-:W3:Y:S01]  /*00c0*/  LDG.E R2, desc[UR4][R2.64] ;  /* 0x0000000402027981 */ /* 0x002ee2000c1e1900 */
[----:B--2---:R-:W-:-:S04]  /*00d0*/  IMAD.WIDE R4, R7, 0x4, R4 ;  /* 0x0000000407047825 */ /* 0x004fc800078e0204 */
[----:B---3--:R-:W-:-:S05]  /*00e0*/  FADD R7, R2, R2 ;  /* 0x0000000202077221 */ /* 0x008fca0000000000 */
[----:B------:R-:W-:Y:S01]  /*00f0*/  STG.E desc[UR4][R4.64], R7 ;  /* 0x0000000704007986 */ /* 0x000fe2000c101904 */
[----:B------:R-:W-:Y:S05]  /*0100*/  EXIT ;  /* 0x000000000000794d */ /* 0x000fea0003800000 */
.L_x_0:
[----:B------:R-:W-:-:S00]  /*0110*/  BRA `(.L_x_0) ;  /* 0xfffffffc00fc7947 */ /* 0x000fc0000383ffff */
[----:B------:R-:W-:-:S00]  /*0120*/  NOP ;  /* 0x0000000000007918 */ /* 0x000fc00000000000 */
        /* <DEDUP_REMOVED lines=13> */
.L_x_2:


//--------------------- .text._ZN8cuda_lab19zero_copy_benchmark16kernel_zero_copyEPfS1_i --------------------------
	.section	.text._ZN8cuda_lab19zero_copy_benchmark16kernel_zero_copyEPfS1_i,"ax",@progbits
	.align	128
        .global         _ZN8cuda_lab19zero_copy_benchmark16kernel_zero_copyEPfS1_i
        .type           _ZN8cuda_lab19zero_copy_benchmark16kernel_zero_copyEPfS1_i,@function
        .size           _ZN8cuda_lab19zero_copy_benchmark16kernel_zero_copyEPfS1_i,(.L_x_3 - _ZN8cuda_lab19zero_copy_benchmark16kernel_zero_copyEPfS1_i)
        .other          _ZN8cuda_lab19zero_copy_benchmark16kernel_zero_copyEPfS1_i,@"STO_CUDA_ENTRY STV_DEFAULT"
_ZN8cuda_lab19zero_copy_benchmark16kernel_zero_copyEPfS1_i:
.text._ZN8cuda_lab19zero_copy_benchmark16kernel_zero_copyEPfS1_i:
        /* <DEDUP_REMOVED lines=17> */
.L_x_1:
        /* <DEDUP_REMOVED lines=15> */
.L_x_3:


//--------------------- .nv.shared.reserved.0     --------------------------
	.section	.nv.shared.reserved.0,"aw",@nobits
	.weak		__nv_reservedSMEM_offset_0_alias
	.size		__nv_reservedSMEM_offset_0_alias, 0, 64
	.other		__nv_reservedSMEM_offset_0_alias,@"STO_CUDA_RESERVED_SHARED STV_DEFAULT"
__nv_reservedSMEM_offset_0_alias:
	.zero		0
	.zero		64


//--------------------- .nv.constant0._ZN8cuda_lab19zero_copy_benchmark18kernel_device_copyEPfS1_i --------------------------
	.section	.nv.constant0._ZN8cuda_lab19zero_copy_benchmark18kernel_device_copyEPfS1_i,"a",@progbits
	.sectionflags	@""
	.align	4
.nv.constant0._ZN8cuda_lab19zero_copy_benchmark18kernel_device_copyEPfS1_i:
	.zero		916


//--------------------- .nv.constant0._ZN8cuda_lab19zero_copy_benchmark16kernel_zero_copyEPfS1_i --------------------------
	.section	.nv.constant0._ZN8cuda_lab19zero_copy_benchmark16kernel_zero_copyEPfS1_i,"a",@progbits
	.sectionflags	@""
	.align	4
.nv.constant0._ZN8cuda_lab19zero_copy_benchmark16kernel_zero_copyEPfS1_i:
	.zero		916


//--------------------- SYMBOLS --------------------------

	.type		.nv.reservedSmem.offset0,@object
	.size		.nv.reservedSmem.offset0,0x4
